//
// Generated by NVIDIA NVVM Compiler
//
// Compiler Build ID: CL-36424714
// Cuda compilation tools, release 13.0, V13.0.88
// Based on NVVM 20.0.0
//

.version 9.0
.target sm_100
.address_size 64

	// .globl	_Z13simple_kernelPfi

.visible .entry _Z13simple_kernelPfi(
	.param .u64 .ptr .align 1 _Z13simple_kernelPfi_param_0,
	.param .u32 _Z13simple_kernelPfi_param_1
)
{
	.reg .pred 	%p<2>;
	.reg .b32 	%r<6>;
	.reg .b32 	%f<3>;
	.reg .b64 	%rd<5>;

	ld.param.u64 	%rd1, [_Z13simple_kernelPfi_param_0];
	ld.param.u32 	%r2, [_Z13simple_kernelPfi_param_1];
	mov.u32 	%r3, %ctaid.x;
	mov.u32 	%r4, %ntid.x;
	mov.u32 	%r5, %tid.x;
	mad.lo.s32 	%r1, %r3, %r4, %r5;
	setp.ge.s32 	%p1, %r1, %r2;
	@%p1 bra 	$L__BB0_2;
	cvta.to.global.u64 	%rd2, %rd1;
	mul.wide.s32 	%rd3, %r1, 4;
	add.s64 	%rd4, %rd2, %rd3;
	ld.global.f32 	%f1, [%rd4];
	add.f32 	%f2, %f1, %f1;
	st.global.f32 	[%rd4], %f2;
$L__BB0_2:
	ret;

}
	// .globl	_Z18problematic_kernelPfi
.visible .entry _Z18problematic_kernelPfi(
	.param .u64 .ptr .align 1 _Z18problematic_kernelPfi_param_0,
	.param .u32 _Z18problematic_kernelPfi_param_1
)
{
	.reg .b32 	%r<5>;
	.reg .b32 	%f<3>;
	.reg .b64 	%rd<5>;

	ld.param.u64 	%rd1, [_Z18problematic_kernelPfi_param_0];
	cvta.to.global.u64 	%rd2, %rd1;
	mov.u32 	%r1, %ctaid.x;
	mov.u32 	%r2, %ntid.x;
	mov.u32 	%r3, %tid.x;
	mad.lo.s32 	%r4, %r1, %r2, %r3;
	mul.wide.s32 	%rd3, %r4, 4;
	add.s64 	%rd4, %rd2, %rd3;
	ld.global.f32 	%f1, [%rd4];
	add.f32 	%f2, %f1, %f1;
	st.global.f32 	[%rd4], %f2;
	ret;

}


// ===== COMPILED SASS (sm_100) =====

	.target	sm_100

	.elftype	@"ET_EXEC"


//--------------------- .note.nv.tkinfo           --------------------------
	.section	.note.nv.tkinfo,"",@"SHT_NOTE"
	.sectionflags	@"SHF_NOTE_NV_TKINFO"
	.tkinfo
        /*0018*/ 	.word	0x00000002
        /*0030*/ 	.string	""
        /*0030*/ 	.string	"ptxas"
        /*0030*/ 	.string	"Cuda compilation tools, release 13.0, V13.0.88"
        /*0030*/ 	.string	"Build cuda_13.0.r13.0/compiler.36424714_0"
        /*0030*/ 	.string	"-arch sm_100 -m 64 "



//--------------------- .note.nv.cuinfo           --------------------------
	.section	.note.nv.cuinfo,"",@"SHT_NOTE"
	.sectionflags	@"SHF_NOTE_NV_CUINFO"
        /*0018*/ 	.short	0x0002
        /*001a*/ 	.short	0x0064
        /*001c*/ 	.short	0x0082
	.zero		2


//--------------------- .nv.info                  --------------------------
	.section	.nv.info,"",@"SHT_CUDA_INFO"
	.align	4


	//----- nvinfo : EIATTR_REGCOUNT
	.align		4
        /*0000*/ 	.byte	0x04, 0x2f
        /*0002*/ 	.short	(.L_1 - .L_0)
	.align		4
.L_0:
        /*0004*/ 	.word	index@(_Z13simple_kernelPfi)
        /*0008*/ 	.word	0x00000008


	//----- nvinfo : EIATTR_FRAME_SIZE
	.align		4
.L_1:
        /*000c*/ 	.byte	0x04, 0x11
        /*000e*/ 	.short	(.L_3 - .L_2)
	.align		4
.L_2:
        /*0010*/ 	.word	index@(_Z13simple_kernelPfi)
        /*0014*/ 	.word	0x00000000


	//----- nvinfo : EIATTR_REGCOUNT
	.align		4
.L_3:
        /*0018*/ 	.byte	0x04, 0x2f
        /*001a*/ 	.short	(.L_5 - .L_4)
	.align		4
.L_4:
        /*001c*/ 	.word	index@(_Z18problematic_kernelPfi)
        /*0020*/ 	.word	0x00000008


	//----- nvinfo : EIATTR_FRAME_SIZE
	.align		4
.L_5:
        /*0024*/ 	.byte	0x04, 0x11
        /*0026*/ 	.short	(.L_7 - .L_6)
	.align		4
.L_6:
        /*0028*/ 	.word	index@(_Z18problematic_kernelPfi)
        /*002c*/ 	.word	0x00000000


	//----- nvinfo : EIATTR_MIN_STACK_SIZE
	.align		4
.L_7:
        /*0030*/ 	.byte	0x04, 0x12
        /*0032*/ 	.short	(.L_9 - .L_8)
	.align		4
.L_8:
        /*0034*/ 	.word	index@(_Z18problematic_kernelPfi)
        /*0038*/ 	.word	0x00000000


	//----- nvinfo : EIATTR_MIN_STACK_SIZE
	.align		4
.L_9:
        /*003c*/ 	.byte	0x04, 0x12
        /*003e*/ 	.short	(.L_11 - .L_10)
	.align		4
.L_10:
        /*0040*/ 	.word	index@(_Z13simple_kernelPfi)
        /*0044*/ 	.word	0x00000000
.L_11:


//--------------------- .nv.compat                --------------------------
	.section	.nv.compat,"",@"SHT_CUDA_COMPAT_INFO"
	.align	4
        /*0000*/ 	.byte	0x02, 0x09, 0x00, 0x00, 0x02, 0x02, 0x01, 0x00, 0x02, 0x05, 0x05, 0x00, 0x03, 0x07, 0x01, 0x01
        /*0010*/ 	.byte	0x02, 0x03, 0x00, 0x00, 0x02, 0x06, 0x01, 0x00, 0x04, 0x0b, 0x08, 0x00, 0x09, 0x00, 0x00, 0x00
        /*0020*/ 	.byte	0x00, 0x00, 0x00, 0x00


//--------------------- .nv.info._Z18problematic_kernelPfi --------------------------
	.section	.nv.info._Z18problematic_kernelPfi,"",@"SHT_CUDA_INFO"
	.sectionflags	@""
	.align	4


	//----- nvinfo : EIATTR_CUDA_API_VERSION
	.align		4
        /*0000*/ 	.byte	0x04, 0x37
        /*0002*/ 	.short	(.L_13 - .L_12)
.L_12:
        /*0004*/ 	.word	0x00000082


	//----- nvinfo : EIATTR_KPARAM_INFO
	.align		4
.L_13:
        /*0008*/ 	.byte	0x04, 0x17
        /*000a*/ 	.short	(.L_15 - .L_14)
.L_14:
        /*000c*/ 	.word	0x00000000
        /*0010*/ 	.short	0x0001
        /*0012*/ 	.short	0x0008
        /*0014*/ 	.byte	0x00, 0xf0, 0x11, 0x00


	//----- nvinfo : EIATTR_KPARAM_INFO
	.align		4
.L_15:
        /*0018*/ 	.byte	0x04, 0x17
        /*001a*/ 	.short	(.L_17 - .L_16)
.L_16:
        /*001c*/ 	.word	0x00000000
        /*0020*/ 	.short	0x0000
        /*0022*/ 	.short	0x0000
        /*0024*/ 	.byte	0x00, 0xf5, 0x21, 0x00


	//----- nvinfo : EIATTR_SPARSE_MMA_MASK
	.align		4
.L_17:
        /*0028*/ 	.byte	0x03, 0x50
        /*002a*/ 	.short	0x0000


	//----- nvinfo : EIATTR_MAXREG_COUNT
	.align		4
        /*002c*/ 	.byte	0x03, 0x1b
        /*002e*/ 	.short	0x00ff


	//----- nvinfo : EIATTR_MERCURY_ISA_VERSION
	.align		4
        /*0030*/ 	.byte	0x03, 0x5f
        /*0032*/ 	.short	0x0101


	//----- nvinfo : EIATTR_VRC_CTA_INIT_COUNT
	.align		4
        /*0034*/ 	.byte	0x02, 0x4a
	.zero		1
	.zero		1


	//----- nvinfo : EIATTR_EXIT_INSTR_OFFSETS
	.align		4
        /*0038*/ 	.byte	0x04, 0x1c
        /*003a*/ 	.short	(.L_19 - .L_18)


	//   ....[0]....
.L_18:
        /*003c*/ 	.word	0x000000b0


	//----- nvinfo : EIATTR_CBANK_PARAM_SIZE
	.align		4
.L_19:
        /*0040*/ 	.byte	0x03, 0x19
        /*0042*/ 	.short	0x000c


	//----- nvinfo : EIATTR_PARAM_CBANK
	.align		4
        /*0044*/ 	.byte	0x04, 0x0a
        /*0046*/ 	.short	(.L_21 - .L_20)
	.align		4
.L_20:
        /*0048*/ 	.word	index@(.nv.constant0._Z18problematic_kernelPfi)
        /*004c*/ 	.short	0x0380
        /*004e*/ 	.short	0x000c


	//----- nvinfo : EIATTR_SW_WAR
	.align		4
.L_21:
        /*0050*/ 	.byte	0x04, 0x36
        /*0052*/ 	.short	(.L_23 - .L_22)
.L_22:
        /*0054*/ 	.word	0x00000008
.L_23:


//--------------------- .nv.info._Z13simple_kernelPfi --------------------------
	.section	.nv.info._Z13simple_kernelPfi,"",@"SHT_CUDA_INFO"
	.sectionflags	@""
	.align	4


	//----- nvinfo : EIATTR_CUDA_API_VERSION
	.align		4
        /*0000*/ 	.byte	0x04, 0x37
        /*0002*/ 	.short	(.L_25 - .L_24)
.L_24:
        /*0004*/ 	.word	0x00000082


	//----- nvinfo : EIATTR_KPARAM_INFO
	.align		4
.L_25:
        /*0008*/ 	.byte	0x04, 0x17
        /*000a*/ 	.short	(.L_27 - .L_26)
.L_26:
        /*000c*/ 	.word	0x00000000
        /*0010*/ 	.short	0x0001
        /*0012*/ 	.short	0x0008
        /*0014*/ 	.byte	0x00, 0xf0, 0x11, 0x00


	//----- nvinfo : EIATTR_KPARAM_INFO
	.align		4
.L_27:
        /*0018*/ 	.byte	0x04, 0x17
        /*001a*/ 	.short	(.L_29 - .L_28)
.L_28:
        /*001c*/ 	.word	0x00000000
        /*0020*/ 	.short	0x0000
        /*0022*/ 	.short	0x0000
        /*0024*/ 	.byte	0x00, 0xf5, 0x21, 0x00


	//----- nvinfo : EIATTR_SPARSE_MMA_MASK
	.align		4
.L_29:
        /*0028*/ 	.byte	0x03, 0x50
        /*002a*/ 	.short	0x0000


	//----- nvinfo : EIATTR_MAXREG_COUNT
	.align		4
        /*002c*/ 	.byte	0x03, 0x1b
        /*002e*/ 	.short	0x00ff


	//----- nvinfo : EIATTR_MERCURY_ISA_VERSION
	.align		4
        /*0030*/ 	.byte	0x03, 0x5f
        /*0032*/ 	.short	0x0101


	//----- nvinfo : EIATTR_VRC_CTA_INIT_COUNT
	.align		4
        /*0034*/ 	.byte	0x02, 0x4a
	.zero		1
	.zero		1


	//----- nvinfo : EIATTR_EXIT_INSTR_OFFSETS
	.align		4
        /*0038*/ 	.byte	0x04, 0x1c
        /*003a*/ 	.short	(.L_31 - .L_30)


	//   ....[0]....
.L_30:
        /*003c*/ 	.word	0x00000070


	//   ....[1]....
        /*0040*/ 	.word	0x000000e0


	//----- nvinfo : EIATTR_CBANK_PARAM_SIZE
	.align		4
.L_31:
        /*0044*/ 	.byte	0x03, 0x19
        /*0046*/ 	.short	0x000c


	//----- nvinfo : EIATTR_PARAM_CBANK
	.align		4
        /*0048*/ 	.byte	0x04, 0x0a
        /*004a*/ 	.short	(.L_33 - .L_32)
	.align		4
.L_32:
        /*004c*/ 	.word	index@(.nv.constant0._Z13simple_kernelPfi)
        /*0050*/ 	.short	0x0380
        /*0052*/ 	.short	0x000c


	//----- nvinfo : EIATTR_SW_WAR
	.align		4
.L_33:
        /*0054*/ 	.byte	0x04, 0x36
        /*0056*/ 	.short	(.L_35 - .L_34)
.L_34:
        /*0058*/ 	.word	0x00000008
.L_35:


//--------------------- .nv.callgraph             --------------------------
	.section	.nv.callgraph,"",@"SHT_CUDA_CALLGRAPH"
	.align	4
	.sectionentsize	8
	.align		4
        /*0000*/ 	.word	0x00000000
	.align		4
        /*0004*/ 	.word	0xffffffff
	.align		4
        /*0008*/ 	.word	0x00000000
	.align		4
        /*000c*/ 	.word	0xfffffffe
	.align		4
        /*0010*/ 	.word	0x00000000
	.align		4
        /*0014*/ 	.word	0xfffffffd
	.align		4
        /*0018*/ 	.word	0x00000000
	.align		4
        /*001c*/ 	.word	0xfffffffc


//--------------------- .text._Z18problematic_kernelPfi --------------------------
	.section	.text._Z18problematic_kernelPfi,"ax",@progbits
	.align	128
        .global         _Z18problematic_kernelPfi
        .type           _Z18problematic_kernelPfi,@function
        .size           _Z18problematic_kernelPfi,(.L_x_2 - _Z18problematic_kernelPfi)
        .other          _Z18problematic_kernelPfi,@"STO_CUDA_ENTRY STV_DEFAULT"
_Z18problematic_kernelPfi:
.text._Z18problematic_kernelPfi:
[----:B------:R-:W-:Y:S01]  /*0000*/  LDC R1, c[0x0][0x37c] ;  /* 0x0000df00ff017b82 */ /* 0x000fe20000000800 */
[----:B------:R-:W0:Y:S07]  /*0010*/  S2R R0, SR_TID.X ;  /* 0x0000000000007919 */ /* 0x000e2e0000002100 */
[----:B------:R-:W0:Y:S01]  /*0020*/  S2UR UR6, SR_CTAID.X ;  /* 0x00000000000679c3 */ /* 0x000e220000002500 */
[----:B------:R-:W1:Y:S07]  /*0030*/  LDCU.64 UR4, c[0x0][0x358] ;  /* 0x00006b00ff0477ac */ /* 0x000e6e0008000a00 */
[----:B------:R-:W0:Y:S08]  /*0040*/  LDC R5, c[0x0][0x360] ;  /* 0x0000d800ff057b82 */ /* 0x000e300000000800 */
[----:B------:R-:W2:Y:S01]  /*0050*/  LDC.64 R2, c[0x0][0x380] ;  /* 0x0000e000ff027b82 */ /* 0x000ea20000000a00 */
[----:B0-----:R-:W-:-:S04]  /*0060*/  IMAD R5, R5, UR6, R0 ;  /* 0x0000000605057c24 */ /* 0x001fc8000f8e0200 */
[----:B--2---:R-:W-:-:S05]  /*0070*/  IMAD.WIDE R2, R5, 0x4, R2 ;  /* 0x0000000405027825 */ /* 0x004fca00078e0202 */
[----:B-1----:R-:W2:Y:S02]  /*0080*/  LDG.E R0, desc[UR4][R2.64] ;  /* 0x0000000402007981 */ /* 0x002ea4000c1e1900 */
[----:B--2---:R-:W-:-:S05]  /*0090*/  FADD R5, R0, R0 ;  /* 0x0000000000057221 */ /* 0x004fca0000000000 */
[----:B------:R-:W-:Y:S01]  /*00a0*/  STG.E desc[UR4][R2.64], R5 ;  /* 0x0000000502007986 */ /* 0x000fe2000c101904 */
[----:B------:R-:W-:Y:S05]  /*00b0*/  EXIT ;  /* 0x000000000000794d */ /* 0x000fea0003800000 */
.L_x_0:
[----:B------:R-:W-:-:S00]  /*00c0*/  BRA `(.L_x_0) ;  /* 0xfffffffc00fc7947 */ /* 0x000fc0000383ffff */
[----:B------:R-:W-:-:S00]  /*00d0*/  NOP ;  /* 0x0000000000007918 */ /* 0x000fc00000000000 */
        /* <DEDUP_REMOVED lines=10> */
.L_x_2:


//--------------------- .text._Z13simple_kernelPfi --------------------------
	.section	.text._Z13simple_kernelPfi,"ax",@progbits
	.align	128
        .global         _Z13simple_kernelPfi
        .type           _Z13simple_kernelPfi,@function
        .size           _Z13simple_kernelPfi,(.L_x_3 - _Z13simple_kernelPfi)
        .other          _Z13simple_kernelPfi,@"STO_CUDA_ENTRY STV_DEFAULT"
_Z13simple_kernelPfi:
.text._Z13simple_kernelPfi:
[----:B------:R-:W-:Y:S01]  /*0000*/  LDC R1, c[0x0][0x37c] ;  /* 0x0000df00ff017b82 */ /* 0x000fe20000000800 */
[----:B------:R-:W0:Y:S07]  /*0010*/  S2R R0, SR_TID.X ;  /* 0x0000000000007919 */ /* 0x000e2e0000002100 */
[----:B------:R-:W0:Y:S01]  /*0020*/  S2UR UR4, SR_CTAID.X ;  /* 0x00000000000479c3 */ /* 0x000e220000002500 */
[----:B------:R-:W1:Y:S07]  /*0030*/  LDCU UR5, c[0x0][0x388] ;  /* 0x00007100ff0577ac */ /* 0x000e6e0008000800 */
[----:B------:R-:W0:Y:S02]  /*0040*/  LDC R5, c[0x0][0x360] ;  /* 0x0000d800ff057b82 */ /* 0x000e240000000800 */
[----:B0-----:R-:W-:-:S05]  /*0050*/  IMAD R5, R5, UR4, R0 ;  /* 0x0000000405057c24 */ /* 0x001fca000f8e0200 */
[----:B-1----:R-:W-:-:S13]  /*0060*/  ISETP.GE.AND P0, PT, R5, UR5, PT ;  /* 0x0000000505007c0c */ /* 0x002fda000bf06270 */
[----:B------:R-:W-:Y:S05]  /*0070*/  @P0 EXIT ;  /* 0x000000000000094d */ /* 0x000fea0003800000 */
[----:B------:R-:W0:Y:S01]  /*0080*/  LDC.64 R2, c[0x0][0x380] ;  /* 0x0000e000ff027b82 */ /* 0x000e220000000a00 */
[----:B------:R-:W1:Y:S01]  /*0090*/  LDCU.64 UR4, c[0x0][0x358] ;  /* 0x00006b00ff0477ac */ /* 0x000e620008000a00 */
[----:B0-----:R-:W-:-:S05]  /*00a0*/  IMAD.WIDE R2, R5, 0x4, R2 ;  /* 0x0000000405027825 */ /* 0x001fca00078e0202 */
[----:B-1----:R-:W2:Y:S02]  /*00b0*/  LDG.E R0, desc[UR4][R2.64] ;  /* 0x0000000402007981 */ /* 0x002ea4000c1e1900 */
[----:B--2---:R-:W-:-:S05]  /*00c0*/  FADD R5, R0, R0 ;  /* 0x0000000000057221 */ /* 0x004fca0000000000 */
[----:B------:R-:W-:Y:S01]  /*00d0*/  STG.E desc[UR4][R2.64], R5 ;  /* 0x0000000502007986 */ /* 0x000fe2000c101904 */
[----:B------:R-:W-:Y:S05]  /*00e0*/  EXIT ;  /* 0x000000000000794d */ /* 0x000fea0003800000 */
.L_x_1:
        /* <DEDUP_REMOVED lines=9> */
.L_x_3:


//--------------------- .nv.shared.reserved.0     --------------------------
	.section	.nv.shared.reserved.0,"aw",@nobits
	.weak		__nv_reservedSMEM_offset_0_alias
	.size		__nv_reservedSMEM_offset_0_alias, 0, 64
	.other		__nv_reservedSMEM_offset_0_alias,@"STO_CUDA_RESERVED_SHARED STV_DEFAULT"
__nv_reservedSMEM_offset_0_alias:
	.zero		0
	.zero		64


//--------------------- .nv.constant0._Z18problematic_kernelPfi --------------------------
	.section	.nv.constant0._Z18problematic_kernelPfi,"a",@progbits
	.sectionflags	@""
	.align	4
.nv.constant0._Z18problematic_kernelPfi:
	.zero		908


//--------------------- .nv.constant0._Z13simple_kernelPfi --------------------------
	.section	.nv.constant0._Z13simple_kernelPfi,"a",@progbits
	.sectionflags	@""
	.align	4
.nv.constant0._Z13simple_kernelPfi:
	.zero		908


//--------------------- SYMBOLS --------------------------

	.type		.nv.reservedSmem.offset0,@object
	.size		.nv.reservedSmem.offset0,0x4
